//
// Generated by NVIDIA NVVM Compiler
//
// Compiler Build ID: CL-36424714
// Cuda compilation tools, release 13.0, V13.0.88
// Based on NVVM 20.0.0
//

.version 9.0
.target sm_100
.address_size 64

	// .globl	_Z9RadixSortILj256EEvPfPjS1_j
// _ZZ9RadixSortILj256EEvPfPjS1_jE9min_value has been demoted
// _ZZ9RadixSortILj256EEvPfPjS1_jE7min_tid has been demoted
// _ZZ9RadixSortILj256EEvPfPjS1_jE8list_idx has been demoted

.visible .entry _Z9RadixSortILj256EEvPfPjS1_j(
	.param .u64 .ptr .align 1 _Z9RadixSortILj256EEvPfPjS1_j_param_0,
	.param .u64 .ptr .align 1 _Z9RadixSortILj256EEvPfPjS1_j_param_1,
	.param .u64 .ptr .align 1 _Z9RadixSortILj256EEvPfPjS1_j_param_2,
	.param .u32 _Z9RadixSortILj256EEvPfPjS1_j_param_3
)
{
	.reg .pred 	%p<37>;
	.reg .b32 	%r<164>;
	.reg .b32 	%f<4>;
	.reg .b64 	%rd<42>;
	// demoted variable
	.shared .align 4 .u32 _ZZ9RadixSortILj256EEvPfPjS1_jE9min_value;
	// demoted variable
	.shared .align 4 .u32 _ZZ9RadixSortILj256EEvPfPjS1_jE7min_tid;
	// demoted variable
	.shared .align 4 .b8 _ZZ9RadixSortILj256EEvPfPjS1_jE8list_idx[4096];
	ld.param.u64 	%rd10, [_Z9RadixSortILj256EEvPfPjS1_j_param_0];
	ld.param.u64 	%rd11, [_Z9RadixSortILj256EEvPfPjS1_j_param_1];
	ld.param.u64 	%rd12, [_Z9RadixSortILj256EEvPfPjS1_j_param_2];
	ld.param.u32 	%r62, [_Z9RadixSortILj256EEvPfPjS1_j_param_3];
	cvta.to.global.u64 	%rd1, %rd12;
	cvta.to.global.u64 	%rd2, %rd10;
	cvta.to.global.u64 	%rd3, %rd11;
	mov.u32 	%r1, %tid.x;
	mov.u32 	%r2, %ntid.x;
	mov.u32 	%r63, %ctaid.x;
	mul.lo.s32 	%r64, %r63, %r2;
	shl.b32 	%r65, %r64, 8;
	add.s32 	%r66, %r65, %r1;
	setp.ge.u32 	%p1, %r66, %r62;
	@%p1 bra 	$L__BB0_52;
	mov.b32 	%r139, 0;
$L__BB0_2:
	setp.ge.u32 	%p2, %r1, %r62;
	mov.b32 	%r145, 0;
	mov.u32 	%r141, %r145;
	@%p2 bra 	$L__BB0_12;
	setp.eq.s32 	%p3, %r139, 0;
	@%p3 bra 	$L__BB0_7;
	mov.b32 	%r70, 1;
	shl.b32 	%r4, %r70, %r139;
	mov.b32 	%r141, 0;
	mov.u32 	%r147, %r1;
	mov.u32 	%r145, %r141;
$L__BB0_5:
	mul.wide.u32 	%rd13, %r147, 4;
	add.s64 	%rd14, %rd3, %rd13;
	ld.global.u32 	%r19, [%rd14];
	and.b32  	%r71, %r19, %r4;
	setp.eq.s32 	%p4, %r71, 0;
	@%p4 bra 	$L__BB0_53;
	add.s32 	%r72, %r141, %r1;
	mul.wide.u32 	%rd15, %r72, 4;
	add.s64 	%rd16, %rd1, %rd15;
	st.global.u32 	[%rd16], %r19;
	add.s32 	%r141, %r141, %r2;
	bra.uni 	$L__BB0_54;
$L__BB0_7:
	mov.b32 	%r141, 0;
	mov.u32 	%r140, %r1;
	mov.u32 	%r145, %r141;
$L__BB0_8:
	mul.wide.u32 	%rd19, %r140, 4;
	add.s64 	%rd20, %rd2, %rd19;
	ld.global.f32 	%f1, [%rd20];
	mov.b32 	%r75, %f1;
	not.b32 	%r76, %r75;
	abs.f32 	%f2, %f1;
	neg.f32 	%f3, %f2;
	mov.b32 	%r77, %f3;
	setp.lt.s32 	%p6, %r75, 0;
	selp.b32 	%r8, %r76, %r77, %p6;
	and.b32  	%r78, %r8, 1;
	setp.eq.b32 	%p7, %r78, 1;
	not.pred 	%p8, %p7;
	@%p8 bra 	$L__BB0_10;
	add.s32 	%r79, %r141, %r1;
	mul.wide.u32 	%rd21, %r79, 4;
	add.s64 	%rd22, %rd1, %rd21;
	st.global.u32 	[%rd22], %r8;
	add.s32 	%r141, %r141, %r2;
	bra.uni 	$L__BB0_11;
$L__BB0_10:
	add.s32 	%r80, %r145, %r1;
	mul.wide.u32 	%rd23, %r80, 4;
	add.s64 	%rd24, %rd3, %rd23;
	st.global.u32 	[%rd24], %r8;
	add.s32 	%r145, %r145, %r2;
$L__BB0_11:
	add.s32 	%r140, %r140, %r2;
	setp.lt.u32 	%p9, %r140, %r62;
	@%p9 bra 	$L__BB0_8;
$L__BB0_12:
	setp.eq.s32 	%p10, %r141, 0;
	@%p10 bra 	$L__BB0_15;
	mov.b32 	%r152, 0;
$L__BB0_14:
	add.s32 	%r82, %r152, %r1;
	mul.wide.u32 	%rd25, %r82, 4;
	add.s64 	%rd26, %rd1, %rd25;
	ld.global.u32 	%r83, [%rd26];
	add.s32 	%r84, %r82, %r145;
	mul.wide.u32 	%rd27, %r84, 4;
	add.s64 	%rd28, %rd3, %rd27;
	st.global.u32 	[%rd28], %r83;
	add.s32 	%r152, %r152, %r2;
	setp.lt.u32 	%p11, %r152, %r141;
	@%p11 bra 	$L__BB0_14;
$L__BB0_15:
	add.s32 	%r139, %r139, 1;
	setp.ne.s32 	%p12, %r139, 32;
	@%p12 bra 	$L__BB0_2;
	shl.b32 	%r86, %r1, 2;
	mov.u32 	%r87, _ZZ9RadixSortILj256EEvPfPjS1_jE8list_idx;
	add.s32 	%r28, %r87, %r86;
	mov.b32 	%r161, 0;
	st.shared.u32 	[%r28], %r161;
	bar.sync 	0;
	and.b32  	%r29, %r62, 3;
	setp.lt.u32 	%p13, %r62, 4;
	@%p13 bra 	$L__BB0_43;
	and.b32  	%r161, %r62, -4;
	neg.s32 	%r153, %r161;
	add.s64 	%rd40, %rd2, 8;
$L__BB0_18:
	ld.shared.u32 	%r89, [%r28];
	mad.lo.s32 	%r33, %r89, %r2, %r1;
	setp.ge.u32 	%p14, %r33, %r62;
	mov.b32 	%r154, -1;
	@%p14 bra 	$L__BB0_20;
	mul.wide.u32 	%rd29, %r33, 4;
	add.s64 	%rd30, %rd3, %rd29;
	ld.global.u32 	%r154, [%rd30];
$L__BB0_20:
	bar.sync 	0;
	mov.b32 	%r90, -1;
	st.shared.u32 	[_ZZ9RadixSortILj256EEvPfPjS1_jE7min_tid], %r90;
	st.shared.u32 	[_ZZ9RadixSortILj256EEvPfPjS1_jE9min_value], %r90;
	atom.shared.min.u32 	%r91, [_ZZ9RadixSortILj256EEvPfPjS1_jE9min_value], %r154;
	bar.sync 	0;
	ld.shared.u32 	%r92, [_ZZ9RadixSortILj256EEvPfPjS1_jE9min_value];
	setp.ne.s32 	%p15, %r92, %r154;
	@%p15 bra 	$L__BB0_22;
	atom.shared.min.u32 	%r93, [_ZZ9RadixSortILj256EEvPfPjS1_jE7min_tid], %r1;
$L__BB0_22:
	bar.sync 	0;
	ld.shared.u32 	%r94, [_ZZ9RadixSortILj256EEvPfPjS1_jE7min_tid];
	setp.ne.s32 	%p16, %r94, %r1;
	ld.shared.u32 	%r155, [%r28];
	@%p16 bra 	$L__BB0_24;
	add.s32 	%r155, %r155, 1;
	st.shared.u32 	[%r28], %r155;
	ld.shared.u32 	%r95, [_ZZ9RadixSortILj256EEvPfPjS1_jE9min_value];
	setp.gt.s32 	%p17, %r95, -1;
	selp.b32 	%r96, -1, -2147483648, %p17;
	xor.b32  	%r97, %r96, %r95;
	st.global.u32 	[%rd40+-8], %r97;
$L__BB0_24:
	mad.lo.s32 	%r39, %r155, %r2, %r1;
	setp.ge.u32 	%p18, %r39, %r62;
	mov.b32 	%r156, -1;
	@%p18 bra 	$L__BB0_26;
	mul.wide.u32 	%rd31, %r39, 4;
	add.s64 	%rd32, %rd3, %rd31;
	ld.global.u32 	%r156, [%rd32];
$L__BB0_26:
	bar.sync 	0;
	mov.b32 	%r99, -1;
	st.shared.u32 	[_ZZ9RadixSortILj256EEvPfPjS1_jE7min_tid], %r99;
	st.shared.u32 	[_ZZ9RadixSortILj256EEvPfPjS1_jE9min_value], %r99;
	atom.shared.min.u32 	%r100, [_ZZ9RadixSortILj256EEvPfPjS1_jE9min_value], %r156;
	bar.sync 	0;
	ld.shared.u32 	%r101, [_ZZ9RadixSortILj256EEvPfPjS1_jE9min_value];
	setp.ne.s32 	%p19, %r101, %r156;
	@%p19 bra 	$L__BB0_28;
	atom.shared.min.u32 	%r102, [_ZZ9RadixSortILj256EEvPfPjS1_jE7min_tid], %r1;
$L__BB0_28:
	bar.sync 	0;
	ld.shared.u32 	%r103, [_ZZ9RadixSortILj256EEvPfPjS1_jE7min_tid];
	setp.ne.s32 	%p20, %r103, %r1;
	ld.shared.u32 	%r157, [%r28];
	@%p20 bra 	$L__BB0_30;
	add.s32 	%r157, %r157, 1;
	st.shared.u32 	[%r28], %r157;
	ld.shared.u32 	%r104, [_ZZ9RadixSortILj256EEvPfPjS1_jE9min_value];
	setp.gt.s32 	%p21, %r104, -1;
	selp.b32 	%r105, -1, -2147483648, %p21;
	xor.b32  	%r106, %r105, %r104;
	st.global.u32 	[%rd40+-4], %r106;
$L__BB0_30:
	mad.lo.s32 	%r45, %r157, %r2, %r1;
	setp.ge.u32 	%p22, %r45, %r62;
	mov.b32 	%r158, -1;
	@%p22 bra 	$L__BB0_32;
	mul.wide.u32 	%rd33, %r45, 4;
	add.s64 	%rd34, %rd3, %rd33;
	ld.global.u32 	%r158, [%rd34];
$L__BB0_32:
	bar.sync 	0;
	mov.b32 	%r108, -1;
	st.shared.u32 	[_ZZ9RadixSortILj256EEvPfPjS1_jE7min_tid], %r108;
	st.shared.u32 	[_ZZ9RadixSortILj256EEvPfPjS1_jE9min_value], %r108;
	atom.shared.min.u32 	%r109, [_ZZ9RadixSortILj256EEvPfPjS1_jE9min_value], %r158;
	bar.sync 	0;
	ld.shared.u32 	%r110, [_ZZ9RadixSortILj256EEvPfPjS1_jE9min_value];
	setp.ne.s32 	%p23, %r110, %r158;
	@%p23 bra 	$L__BB0_34;
	atom.shared.min.u32 	%r111, [_ZZ9RadixSortILj256EEvPfPjS1_jE7min_tid], %r1;
$L__BB0_34:
	bar.sync 	0;
	ld.shared.u32 	%r112, [_ZZ9RadixSortILj256EEvPfPjS1_jE7min_tid];
	setp.ne.s32 	%p24, %r112, %r1;
	ld.shared.u32 	%r159, [%r28];
	@%p24 bra 	$L__BB0_36;
	add.s32 	%r159, %r159, 1;
	st.shared.u32 	[%r28], %r159;
	ld.shared.u32 	%r113, [_ZZ9RadixSortILj256EEvPfPjS1_jE9min_value];
	setp.gt.s32 	%p25, %r113, -1;
	selp.b32 	%r114, -1, -2147483648, %p25;
	xor.b32  	%r115, %r114, %r113;
	st.global.u32 	[%rd40], %r115;
$L__BB0_36:
	mad.lo.s32 	%r51, %r159, %r2, %r1;
	setp.ge.u32 	%p26, %r51, %r62;
	mov.b32 	%r160, -1;
	@%p26 bra 	$L__BB0_38;
	mul.wide.u32 	%rd35, %r51, 4;
	add.s64 	%rd36, %rd3, %rd35;
	ld.global.u32 	%r160, [%rd36];
$L__BB0_38:
	bar.sync 	0;
	mov.b32 	%r117, -1;
	st.shared.u32 	[_ZZ9RadixSortILj256EEvPfPjS1_jE7min_tid], %r117;
	st.shared.u32 	[_ZZ9RadixSortILj256EEvPfPjS1_jE9min_value], %r117;
	atom.shared.min.u32 	%r118, [_ZZ9RadixSortILj256EEvPfPjS1_jE9min_value], %r160;
	bar.sync 	0;
	ld.shared.u32 	%r119, [_ZZ9RadixSortILj256EEvPfPjS1_jE9min_value];
	setp.ne.s32 	%p27, %r119, %r160;
	@%p27 bra 	$L__BB0_40;
	atom.shared.min.u32 	%r120, [_ZZ9RadixSortILj256EEvPfPjS1_jE7min_tid], %r1;
$L__BB0_40:
	bar.sync 	0;
	ld.shared.u32 	%r121, [_ZZ9RadixSortILj256EEvPfPjS1_jE7min_tid];
	setp.ne.s32 	%p28, %r121, %r1;
	@%p28 bra 	$L__BB0_42;
	ld.shared.u32 	%r122, [%r28];
	add.s32 	%r123, %r122, 1;
	st.shared.u32 	[%r28], %r123;
	ld.shared.u32 	%r124, [_ZZ9RadixSortILj256EEvPfPjS1_jE9min_value];
	setp.gt.s32 	%p29, %r124, -1;
	selp.b32 	%r125, -1, -2147483648, %p29;
	xor.b32  	%r126, %r125, %r124;
	st.global.u32 	[%rd40+4], %r126;
$L__BB0_42:
	add.s32 	%r153, %r153, 4;
	add.s64 	%rd40, %rd40, 16;
	setp.ne.s32 	%p30, %r153, 0;
	@%p30 bra 	$L__BB0_18;
$L__BB0_43:
	setp.eq.s32 	%p31, %r29, 0;
	@%p31 bra 	$L__BB0_52;
	mul.wide.u32 	%rd37, %r161, 4;
	add.s64 	%rd41, %rd2, %rd37;
	neg.s32 	%r162, %r29;
$L__BB0_45:
	.pragma "nounroll";
	ld.shared.u32 	%r128, [%r28];
	mad.lo.s32 	%r58, %r128, %r2, %r1;
	setp.ge.u32 	%p32, %r58, %r62;
	mov.b32 	%r163, -1;
	@%p32 bra 	$L__BB0_47;
	mul.wide.u32 	%rd38, %r58, 4;
	add.s64 	%rd39, %rd3, %rd38;
	ld.global.u32 	%r163, [%rd39];
$L__BB0_47:
	bar.sync 	0;
	mov.b32 	%r129, -1;
	st.shared.u32 	[_ZZ9RadixSortILj256EEvPfPjS1_jE7min_tid], %r129;
	st.shared.u32 	[_ZZ9RadixSortILj256EEvPfPjS1_jE9min_value], %r129;
	atom.shared.min.u32 	%r130, [_ZZ9RadixSortILj256EEvPfPjS1_jE9min_value], %r163;
	bar.sync 	0;
	ld.shared.u32 	%r131, [_ZZ9RadixSortILj256EEvPfPjS1_jE9min_value];
	setp.ne.s32 	%p33, %r131, %r163;
	@%p33 bra 	$L__BB0_49;
	atom.shared.min.u32 	%r132, [_ZZ9RadixSortILj256EEvPfPjS1_jE7min_tid], %r1;
$L__BB0_49:
	bar.sync 	0;
	ld.shared.u32 	%r133, [_ZZ9RadixSortILj256EEvPfPjS1_jE7min_tid];
	setp.ne.s32 	%p34, %r133, %r1;
	@%p34 bra 	$L__BB0_51;
	ld.shared.u32 	%r134, [%r28];
	add.s32 	%r135, %r134, 1;
	st.shared.u32 	[%r28], %r135;
	ld.shared.u32 	%r136, [_ZZ9RadixSortILj256EEvPfPjS1_jE9min_value];
	setp.gt.s32 	%p35, %r136, -1;
	selp.b32 	%r137, -1, -2147483648, %p35;
	xor.b32  	%r138, %r137, %r136;
	st.global.u32 	[%rd41], %r138;
$L__BB0_51:
	add.s64 	%rd41, %rd41, 4;
	add.s32 	%r162, %r162, 1;
	setp.ne.s32 	%p36, %r162, 0;
	@%p36 bra 	$L__BB0_45;
$L__BB0_52:
	ret;
$L__BB0_53:
	add.s32 	%r73, %r145, %r1;
	mul.wide.u32 	%rd17, %r73, 4;
	add.s64 	%rd18, %rd3, %rd17;
	st.global.u32 	[%rd18], %r19;
	add.s32 	%r145, %r145, %r2;
$L__BB0_54:
	add.s32 	%r147, %r147, %r2;
	setp.lt.u32 	%p5, %r147, %r62;
	@%p5 bra 	$L__BB0_5;
	bra.uni 	$L__BB0_12;

}


// ===== COMPILED SASS (sm_100) =====

	.target	sm_100

	.elftype	@"ET_EXEC"


//--------------------- .note.nv.tkinfo           --------------------------
	.section	.note.nv.tkinfo,"",@"SHT_NOTE"
	.sectionflags	@"SHF_NOTE_NV_TKINFO"
	.tkinfo
        /*0018*/ 	.word	0x00000002
        /*0030*/ 	.string	""
        /*0030*/ 	.string	"ptxas"
        /*0030*/ 	.string	"Cuda compilation tools, release 13.0, V13.0.88"
        /*0030*/ 	.string	"Build cuda_13.0.r13.0/compiler.36424714_0"
        /*0030*/ 	.string	"-arch sm_100 -m 64 "



//--------------------- .note.nv.cuinfo           --------------------------
	.section	.note.nv.cuinfo,"",@"SHT_NOTE"
	.sectionflags	@"SHF_NOTE_NV_CUINFO"
        /*0018*/ 	.short	0x0002
        /*001a*/ 	.short	0x0064
        /*001c*/ 	.short	0x0082
	.zero		2


//--------------------- .nv.info                  --------------------------
	.section	.nv.info,"",@"SHT_CUDA_INFO"
	.align	4


	//----- nvinfo : EIATTR_REGCOUNT
	.align		4
        /*0000*/ 	.byte	0x04, 0x2f
        /*0002*/ 	.short	(.L_1 - .L_0)
	.align		4
.L_0:
        /*0004*/ 	.word	index@(_Z9RadixSortILj256EEvPfPjS1_j)
        /*0008*/ 	.word	0x00000018


	//----- nvinfo : EIATTR_FRAME_SIZE
	.align		4
.L_1:
        /*000c*/ 	.byte	0x04, 0x11
        /*000e*/ 	.short	(.L_3 - .L_2)
	.align		4
.L_2:
        /*0010*/ 	.word	index@(_Z9RadixSortILj256EEvPfPjS1_j)
        /*0014*/ 	.word	0x00000000


	//----- nvinfo : EIATTR_MIN_STACK_SIZE
	.align		4
.L_3:
        /*0018*/ 	.byte	0x04, 0x12
        /*001a*/ 	.short	(.L_5 - .L_4)
	.align		4
.L_4:
        /*001c*/ 	.word	index@(_Z9RadixSortILj256EEvPfPjS1_j)
        /*0020*/ 	.word	0x00000000
.L_5:


//--------------------- .nv.compat                --------------------------
	.section	.nv.compat,"",@"SHT_CUDA_COMPAT_INFO"
	.align	4
        /*0000*/ 	.byte	0x02, 0x09, 0x00, 0x00, 0x02, 0x02, 0x01, 0x00, 0x02, 0x05, 0x05, 0x00, 0x03, 0x07, 0x01, 0x01
        /*0010*/ 	.byte	0x02, 0x03, 0x00, 0x00, 0x02, 0x06, 0x01, 0x00, 0x04, 0x0b, 0x08, 0x00, 0x09, 0x00, 0x00, 0x00
        /*0020*/ 	.byte	0x00, 0x00, 0x00, 0x00


//--------------------- .nv.info._Z9RadixSortILj256EEvPfPjS1_j --------------------------
	.section	.nv.info._Z9RadixSortILj256EEvPfPjS1_j,"",@"SHT_CUDA_INFO"
	.sectionflags	@""
	.align	4


	//----- nvinfo : EIATTR_CUDA_API_VERSION
	.align		4
        /*0000*/ 	.byte	0x04, 0x37
        /*0002*/ 	.short	(.L_7 - .L_6)
.L_6:
        /*0004*/ 	.word	0x00000082


	//----- nvinfo : EIATTR_KPARAM_INFO
	.align		4
.L_7:
        /*0008*/ 	.byte	0x04, 0x17
        /*000a*/ 	.short	(.L_9 - .L_8)
.L_8:
        /*000c*/ 	.word	0x00000000
        /*0010*/ 	.short	0x0003
        /*0012*/ 	.short	0x0018
        /*0014*/ 	.byte	0x00, 0xf0, 0x11, 0x00


	//----- nvinfo : EIATTR_KPARAM_INFO
	.align		4
.L_9:
        /*0018*/ 	.byte	0x04, 0x17
        /*001a*/ 	.short	(.L_11 - .L_10)
.L_10:
        /*001c*/ 	.word	0x00000000
        /*0020*/ 	.short	0x0002
        /*0022*/ 	.short	0x0010
        /*0024*/ 	.byte	0x00, 0xf5, 0x21, 0x00


	//----- nvinfo : EIATTR_KPARAM_INFO
	.align		4
.L_11:
        /*0028*/ 	.byte	0x04, 0x17
        /*002a*/ 	.short	(.L_13 - .L_12)
.L_12:
        /*002c*/ 	.word	0x00000000
        /*0030*/ 	.short	0x0001
        /*0032*/ 	.short	0x0008
        /*0034*/ 	.byte	0x00, 0xf5, 0x21, 0x00


	//----- nvinfo : EIATTR_KPARAM_INFO
	.align		4
.L_13:
        /*0038*/ 	.byte	0x04, 0x17
        /*003a*/ 	.short	(.L_15 - .L_14)
.L_14:
        /*003c*/ 	.word	0x00000000
        /*0040*/ 	.short	0x0000
        /*0042*/ 	.short	0x0000
        /*0044*/ 	.byte	0x00, 0xf5, 0x21, 0x00


	//----- nvinfo : EIATTR_SPARSE_MMA_MASK
	.align		4
.L_15:
        /*0048*/ 	.byte	0x03, 0x50
        /*004a*/ 	.short	0x0000


	//----- nvinfo : EIATTR_MAXREG_COUNT
	.align		4
        /*004c*/ 	.byte	0x03, 0x1b
        /*004e*/ 	.short	0x00ff


	//----- nvinfo : EIATTR_NUM_BARRIERS
	.align		4
        /*0050*/ 	.byte	0x02, 0x4c
        /*0052*/ 	.byte	0x01
	.zero		1


	//----- nvinfo : EIATTR_MERCURY_ISA_VERSION
	.align		4
        /*0054*/ 	.byte	0x03, 0x5f
        /*0056*/ 	.short	0x0101


	//----- nvinfo : EIATTR_INT_WARP_WIDE_INSTR_OFFSETS
	.align		4
        /*0058*/ 	.byte	0x04, 0x31
        /*005a*/ 	.short	(.L_17 - .L_16)


	//   ....[0]....
.L_16:
        /*005c*/ 	.word	0x00000780


	//   ....[1]....
        /*0060*/ 	.word	0x00000840


	//   ....[2]....
        /*0064*/ 	.word	0x000008b0


	//   ....[3]....
        /*0068*/ 	.word	0x000008c0


	//   ....[4]....
        /*006c*/ 	.word	0x00000a70


	//   ....[5]....
        /*0070*/ 	.word	0x00000af0


	//   ....[6]....
        /*0074*/ 	.word	0x00000b60


	//   ....[7]....
        /*0078*/ 	.word	0x00000b70


	//   ....[8]....
        /*007c*/ 	.word	0x00000d00


	//   ....[9]....
        /*0080*/ 	.word	0x00000d80


	//   ....[10]....
        /*0084*/ 	.word	0x00000df0


	//   ....[11]....
        /*0088*/ 	.word	0x00000e00


	//   ....[12]....
        /*008c*/ 	.word	0x00000f90


	//   ....[13]....
        /*0090*/ 	.word	0x00001020


	//   ....[14]....
        /*0094*/ 	.word	0x000010a0


	//   ....[15]....
        /*0098*/ 	.word	0x000010b0


	//   ....[16]....
        /*009c*/ 	.word	0x000012f0


	//   ....[17]....
        /*00a0*/ 	.word	0x000013b0


	//   ....[18]....
        /*00a4*/ 	.word	0x00001420


	//   ....[19]....
        /*00a8*/ 	.word	0x00001430


	//----- nvinfo : EIATTR_VRC_CTA_INIT_COUNT
	.align		4
.L_17:
        /*00ac*/ 	.byte	0x02, 0x4a
	.zero		1
	.zero		1


	//----- nvinfo : EIATTR_EXIT_INSTR_OFFSETS
	.align		4
        /*00b0*/ 	.byte	0x04, 0x1c
        /*00b2*/ 	.short	(.L_19 - .L_18)


	//   ....[0]....
.L_18:
        /*00b4*/ 	.word	0x00000080


	//   ....[1]....
        /*00b8*/ 	.word	0x00001230


	//   ....[2]....
        /*00bc*/ 	.word	0x000015e0


	//----- nvinfo : EIATTR_CRS_STACK_SIZE
	.align		4
.L_19:
        /*00c0*/ 	.byte	0x04, 0x1e
        /*00c2*/ 	.short	(.L_21 - .L_20)
.L_20:
        /*00c4*/ 	.word	0x00000000


	//----- nvinfo : EIATTR_CBANK_PARAM_SIZE
	.align		4
.L_21:
        /*00c8*/ 	.byte	0x03, 0x19
        /*00ca*/ 	.short	0x001c


	//----- nvinfo : EIATTR_PARAM_CBANK
	.align		4
        /*00cc*/ 	.byte	0x04, 0x0a
        /*00ce*/ 	.short	(.L_23 - .L_22)
	.align		4
.L_22:
        /*00d0*/ 	.word	index@(.nv.constant0._Z9RadixSortILj256EEvPfPjS1_j)
        /*00d4*/ 	.short	0x0380
        /*00d6*/ 	.short	0x001c


	//----- nvinfo : EIATTR_SW_WAR
	.align		4
.L_23:
        /*00d8*/ 	.byte	0x04, 0x36
        /*00da*/ 	.short	(.L_25 - .L_24)
.L_24:
        /*00dc*/ 	.word	0x00000008
.L_25:


//--------------------- .nv.callgraph             --------------------------
	.section	.nv.callgraph,"",@"SHT_CUDA_CALLGRAPH"
	.align	4
	.sectionentsize	8
	.align		4
        /*0000*/ 	.word	0x00000000
	.align		4
        /*0004*/ 	.word	0xffffffff
	.align		4
        /*0008*/ 	.word	0x00000000
	.align		4
        /*000c*/ 	.word	0xfffffffe
	.align		4
        /*0010*/ 	.word	0x00000000
	.align		4
        /*0014*/ 	.word	0xfffffffd
	.align		4
        /*0018*/ 	.word	0x00000000
	.align		4
        /*001c*/ 	.word	0xfffffffc


//--------------------- .text._Z9RadixSortILj256EEvPfPjS1_j --------------------------
	.section	.text._Z9RadixSortILj256EEvPfPjS1_j,"ax",@progbits
	.align	128
        .global         _Z9RadixSortILj256EEvPfPjS1_j
        .type           _Z9RadixSortILj256EEvPfPjS1_j,@function
        .size           _Z9RadixSortILj256EEvPfPjS1_j,(.L_x_27 - _Z9RadixSortILj256EEvPfPjS1_j)
        .other          _Z9RadixSortILj256EEvPfPjS1_j,@"STO_CUDA_ENTRY STV_DEFAULT"
_Z9RadixSortILj256EEvPfPjS1_j:
.text._Z9RadixSortILj256EEvPfPjS1_j:
[----:B------:R-:W-:Y:S01]  /*0000*/  LDC R1, c[0x0][0x37c] ;  /* 0x0000df00ff017b82 */ /* 0x000fe20000000800 */
[----:B------:R-:W0:Y:S01]  /*0010*/  S2R R3, SR_CTAID.X ;  /* 0x0000000000037919 */ /* 0x000e220000002500 */
[----:B------:R-:W0:Y:S01]  /*0020*/  LDCU UR8, c[0x0][0x360] ;  /* 0x00006c00ff0877ac */ /* 0x000e220008000800 */
[----:B------:R-:W1:Y:S01]  /*0030*/  S2R R0, SR_TID.X ;  /* 0x0000000000007919 */ /* 0x000e620000002100 */
[----:B------:R-:W2:Y:S01]  /*0040*/  LDCU UR4, c[0x0][0x398] ;  /* 0x00007300ff0477ac */ /* 0x000ea20008000800 */
[----:B0-----:R-:W-:-:S04]  /*0050*/  IMAD R3, R3, UR8, RZ ;  /* 0x0000000803037c24 */ /* 0x001fc8000f8e02ff */
[----:B-1----:R-:W-:-:S05]  /*0060*/  IMAD R3, R3, 0x100, R0 ;  /* 0x0000010003037824 */ /* 0x002fca00078e0200 */
[----:B--2---:R-:W-:-:S13]  /*0070*/  ISETP.GE.U32.AND P0, PT, R3, UR4, PT ;  /* 0x0000000403007c0c */ /* 0x004fda000bf06070 */
[----:B------:R-:W-:Y:S05]  /*0080*/  @P0 EXIT ;  /* 0x000000000000094d */ /* 0x000fea0003800000 */
[----:B------:R-:W0:Y:S01]  /*0090*/  LDCU.64 UR6, c[0x0][0x358] ;  /* 0x00006b00ff0677ac */ /* 0x000e220008000a00 */
[----:B------:R-:W-:-:S05]  /*00a0*/  UMOV UR4, URZ ;  /* 0x000000ff00047c82 */ /* 0x000fca0008000000 */
.L_x_9:
[----:B------:R-:W1:Y:S01]  /*00b0*/  LDCU UR5, c[0x0][0x398] ;  /* 0x00007300ff0577ac */ /* 0x000e620008000800 */
[----:B------:R-:W-:Y:S01]  /*00c0*/  BSSY.RECONVERGENT B0, `(.L_x_0) ;  /* 0x000003d000007945 */ /* 0x000fe20003800200 */
[----:B------:R-:W-:Y:S01]  /*00d0*/  IMAD.MOV.U32 R5, RZ, RZ, RZ ;  /* 0x000000ffff057224 */ /* 0x000fe200078e00ff */
[----:B--2---:R-:W2:Y:S01]  /*00e0*/  LDCU UR10, c[0x0][0x398] ;  /* 0x00007300ff0a77ac */ /* 0x004ea20008000800 */
[----:B------:R-:W-:Y:S01]  /*00f0*/  IMAD.MOV.U32 R3, RZ, RZ, RZ ;  /* 0x000000ffff037224 */ /* 0x000fe200078e00ff */
[----:B---3--:R-:W3:Y:S01]  /*0100*/  LDCU UR9, c[0x0][0x398] ;  /* 0x00007300ff0977ac */ /* 0x008ee20008000800 */
[----:B-1----:R-:W-:-:S05]  /*0110*/  IMAD.U32 R14, RZ, RZ, UR5 ;  /* 0x00000005ff0e7e24 */ /* 0x002fca000f8e00ff */
[----:B------:R-:W-:-:S13]  /*0120*/  ISETP.GE.U32.AND P0, PT, R0, R14, PT ;  /* 0x0000000e0000720c */ /* 0x000fda0003f06070 */
[----:B--23--:R-:W-:Y:S05]  /*0130*/  @P0 BRA `(.L_x_1) ;  /* 0x0000000000d40947 */ /* 0x00cfea0003800000 */
[----:B------:R-:W-:-:S09]  /*0140*/  UISETP.NE.AND UP0, UPT, UR4, URZ, UPT ;  /* 0x000000ff0400728c */ /* 0x000fd2000bf05270 */
[----:B------:R-:W-:Y:S05]  /*0150*/  BRA.U !UP0, `(.L_x_2) ;  /* 0x0000000108647547 */ /* 0x000fea000b800000 */
[----:B------:R-:W1:Y:S01]  /*0160*/  LDC.64 R6, c[0x0][0x388] ;  /* 0x0000e200ff067b82 */ /* 0x000e620000000a00 */
[----:B------:R-:W-:Y:S01]  /*0170*/  IMAD.MOV.U32 R2, RZ, RZ, 0x1 ;  /* 0x00000001ff027424 */ /* 0x000fe200078e00ff */
[----:B------:R-:W-:Y:S01]  /*0180*/  BSSY.RECONVERGENT B1, `(.L_x_3) ;  /* 0x0000015000017945 */ /* 0x000fe20003800200 */
[----:B------:R-:W-:Y:S02]  /*0190*/  IMAD.MOV.U32 R3, RZ, RZ, RZ ;  /* 0x000000ffff037224 */ /* 0x000fe400078e00ff */
[----:B------:R-:W-:Y:S01]  /*01a0*/  IMAD.MOV.U32 R15, RZ, RZ, R0 ;  /* 0x000000ffff0f7224 */ /* 0x000fe200078e0000 */
[----:B------:R-:W-:Y:S01]  /*01b0*/  SHF.L.U32 R2, R2, UR4, RZ ;  /* 0x0000000402027c19 */ /* 0x000fe200080006ff */
[----:B------:R-:W-:-:S07]  /*01c0*/  IMAD.MOV.U32 R5, RZ, RZ, RZ ;  /* 0x000000ffff057224 */ /* 0x000fce00078e00ff */
.L_x_4:
[----:B-12---:R-:W-:-:S06]  /*01d0*/  IMAD.WIDE.U32 R8, R15, 0x4, R6 ;  /* 0x000000040f087825 */ /* 0x006fcc00078e0006 */
[----:B0-----:R-:W2:Y:S01]  /*01e0*/  LDG.E R9, desc[UR6][R8.64] ;  /* 0x0000000608097981 */ /* 0x001ea2000c1e1900 */
[----:B------:R-:W-:Y:S02]  /*01f0*/  IMAD.U32 R14, RZ, RZ, UR9 ;  /* 0x00000009ff0e7e24 */ /* 0x000fe4000f8e00ff */
[----:B------:R-:W-:-:S05]  /*0200*/  VIADD R15, R15, UR8 ;  /* 0x000000080f0f7c36 */ /* 0x000fca0008000000 */
[----:B------:R-:W-:Y:S02]  /*0210*/  ISETP.GE.U32.AND P1, PT, R15, R14, PT ;  /* 0x0000000e0f00720c */ /* 0x000fe40003f26070 */
[----:B--2---:R-:W-:-:S13]  /*0220*/  LOP3.LUT P0, RZ, R9, R2, RZ, 0xc0, !PT ;  /* 0x0000000209ff7212 */ /* 0x004fda000780c0ff */
[----:B------:R-:W0:Y:S01]  /*0230*/  @P0 LDC.64 R10, c[0x0][0x390] ;  /* 0x0000e400ff0a0b82 */ /* 0x000e220000000a00 */
[----:B------:R-:W-:Y:S01]  /*0240*/  @P0 IADD3 R13, PT, PT, R3, R0, RZ ;  /* 0x00000000030d0210 */ /* 0x000fe20007ffe0ff */
[----:B------:R-:W-:Y:S02]  /*0250*/  @!P0 IMAD.IADD R17, R5, 0x1, R0 ;  /* 0x0000000105118824 */ /* 0x000fe400078e0200 */
[----:B------:R-:W-:Y:S02]  /*0260*/  @P0 VIADD R3, R3, UR8 ;  /* 0x0000000803030c36 */ /* 0x000fe40008000000 */
[----:B------:R-:W-:Y:S02]  /*0270*/  @!P0 VIADD R5, R5, UR8 ;  /* 0x0000000805058c36 */ /* 0x000fe40008000000 */
[----:B0-----:R-:W-:-:S04]  /*0280*/  @P0 IMAD.WIDE.U32 R10, R13, 0x4, R10 ;  /* 0x000000040d0a0825 */ /* 0x001fc800078e000a */
[----:B------:R-:W-:Y:S01]  /*0290*/  @!P0 IMAD.WIDE.U32 R12, R17, 0x4, R6 ;  /* 0x00000004110c8825 */ /* 0x000fe200078e0006 */
[----:B------:R2:W-:Y:S04]  /*02a0*/  @P0 STG.E desc[UR6][R10.64], R9 ;  /* 0x000000090a000986 */ /* 0x0005e8000c101906 */
[----:B------:R2:W-:Y:S01]  /*02b0*/  @!P0 STG.E desc[UR6][R12.64], R9 ;  /* 0x000000090c008986 */ /* 0x0005e2000c101906 */
[----:B------:R-:W-:Y:S05]  /*02c0*/  @!P1 BRA `(.L_x_4) ;  /* 0xfffffffc00c09947 */ /* 0x000fea000383ffff */
[----:B------:R-:W-:Y:S05]  /*02d0*/  BSYNC.RECONVERGENT B1 ;  /* 0x0000000000017941 */ /* 0x000fea0003800200 */
.L_x_3:
[----:B------:R-:W-:Y:S05]  /*02e0*/  BRA `(.L_x_1) ;  /* 0x0000000000687947 */ /* 0x000fea0003800000 */
.L_x_2:
[----:B------:R-:W1:Y:S01]  /*02f0*/  LDC.64 R6, c[0x0][0x380] ;  /* 0x0000e000ff067b82 */ /* 0x000e620000000a00 */
[----:B------:R-:W-:Y:S02]  /*0300*/  HFMA2 R5, -RZ, RZ, 0, 0 ;  /* 0x00000000ff057431 */ /* 0x000fe400000001ff */
[----:B------:R-:W-:Y:S02]  /*0310*/  IMAD.MOV.U32 R3, RZ, RZ, RZ ;  /* 0x000000ffff037224 */ /* 0x000fe400078e00ff */
[----:B------:R-:W-:-:S07]  /*0320*/  IMAD.MOV.U32 R15, RZ, RZ, R0 ;  /* 0x000000ffff0f7224 */ /* 0x000fce00078e0000 */
.L_x_5:
[----:B-1----:R-:W-:-:S06]  /*0330*/  IMAD.WIDE.U32 R8, R15, 0x4, R6 ;  /* 0x000000040f087825 */ /* 0x002fcc00078e0006 */
[----:B0-2---:R-:W2:Y:S01]  /*0340*/  LDG.E R8, desc[UR6][R8.64] ;  /* 0x0000000608087981 */ /* 0x005ea2000c1e1900 */
[----:B------:R-:W-:Y:S02]  /*0350*/  IMAD.U32 R14, RZ, RZ, UR10 ;  /* 0x0000000aff0e7e24 */ /* 0x000fe4000f8e00ff */
[----:B------:R-:W-:-:S05]  /*0360*/  VIADD R15, R15, UR8 ;  /* 0x000000080f0f7c36 */ /* 0x000fca0008000000 */
[----:B------:R-:W-:Y:S02]  /*0370*/  ISETP.GE.U32.AND P1, PT, R15, R14, PT ;  /* 0x0000000e0f00720c */ /* 0x000fe40003f26070 */
[C---:B--2---:R-:W-:Y:S01]  /*0380*/  ISETP.GE.AND P0, PT, R8.reuse, RZ, PT ;  /* 0x000000ff0800720c */ /* 0x044fe20003f06270 */
[----:B------:R-:W-:Y:S01]  /*0390*/  FADD R2, -|R8|, -RZ ;  /* 0x800000ff08027221 */ /* 0x000fe20000000300 */
[----:B------:R-:W-:-:S11]  /*03a0*/  LOP3.LUT R17, RZ, R8, RZ, 0x33, !PT ;  /* 0x00000008ff117212 */ /* 0x000fd600078e33ff */
[----:B------:R-:W-:-:S05]  /*03b0*/  @P0 IMAD.MOV.U32 R17, RZ, RZ, R2 ;  /* 0x000000ffff110224 */ /* 0x000fca00078e0002 */
[----:B------:R-:W-:-:S04]  /*03c0*/  LOP3.LUT R2, R17, 0x1, RZ, 0xc0, !PT ;  /* 0x0000000111027812 */ /* 0x000fc800078ec0ff */
[----:B------:R-:W-:-:S13]  /*03d0*/  ISETP.NE.U32.AND P0, PT, R2, 0x1, PT ;  /* 0x000000010200780c */ /* 0x000fda0003f05070 */
[----:B------:R-:W0:Y:S01]  /*03e0*/  @!P0 LDC.64 R10, c[0x0][0x390] ;  /* 0x0000e400ff0a8b82 */ /* 0x000e220000000a00 */
[--C-:B------:R-:W-:Y:S02]  /*03f0*/  @!P0 IMAD.IADD R19, R3, 0x1, R0.reuse ;  /* 0x0000000103138824 */ /* 0x100fe400078e0200 */
[----:B------:R-:W-:Y:S02]  /*0400*/  @P0 IMAD.IADD R21, R5, 0x1, R0 ;  /* 0x0000000105150824 */ /* 0x000fe400078e0200 */
[----:B------:R-:W-:Y:S02]  /*0410*/  @!P0 VIADD R3, R3, UR8 ;  /* 0x0000000803038c36 */ /* 0x000fe40008000000 */
[----:B------:R-:W-:Y:S01]  /*0420*/  @P0 VIADD R5, R5, UR8 ;  /* 0x0000000805050c36 */ /* 0x000fe20008000000 */
[----:B------:R-:W1:Y:S01]  /*0430*/  @P0 LDC.64 R12, c[0x0][0x388] ;  /* 0x0000e200ff0c0b82 */ /* 0x000e620000000a00 */
[----:B0-----:R-:W-:-:S05]  /*0440*/  @!P0 IMAD.WIDE.U32 R10, R19, 0x4, R10 ;  /* 0x00000004130a8825 */ /* 0x001fca00078e000a */
[----:B------:R2:W-:Y:S01]  /*0450*/  @!P0 STG.E desc[UR6][R10.64], R17 ;  /* 0x000000110a008986 */ /* 0x0005e2000c101906 */
[----:B-1----:R-:W-:-:S05]  /*0460*/  @P0 IMAD.WIDE.U32 R12, R21, 0x4, R12 ;  /* 0x00000004150c0825 */ /* 0x002fca00078e000c */
[----:B------:R2:W-:Y:S01]  /*0470*/  @P0 STG.E desc[UR6][R12.64], R17 ;  /* 0x000000110c000986 */ /* 0x0005e2000c101906 */
[----:B------:R-:W-:Y:S05]  /*0480*/  @!P1 BRA `(.L_x_5) ;  /* 0xfffffffc00a89947 */ /* 0x000fea000383ffff */
.L_x_1:
[----:B0-----:R-:W-:Y:S05]  /*0490*/  BSYNC.RECONVERGENT B0 ;  /* 0x0000000000007941 */ /* 0x001fea0003800200 */
.L_x_0:
[----:B------:R-:W-:Y:S01]  /*04a0*/  ISETP.NE.AND P0, PT, R3, RZ, PT ;  /* 0x000000ff0300720c */ /* 0x000fe20003f05270 */
[----:B------:R-:W-:-:S12]  /*04b0*/  BSSY.RECONVERGENT B0, `(.L_x_6) ;  /* 0x000000e000007945 */ /* 0x000fd80003800200 */
[----:B------:R-:W-:Y:S05]  /*04c0*/  @!P0 BRA `(.L_x_7) ;  /* 0x0000000000308947 */ /* 0x000fea0003800000 */
[----:B--2---:R-:W0:Y:S01]  /*04d0*/  LDC.64 R12, c[0x0][0x388] ;  /* 0x0000e200ff0c7b82 */ /* 0x004e220000000a00 */
[----:B------:R-:W-:-:S07]  /*04e0*/  MOV R2, RZ ;  /* 0x000000ff00027202 */ /* 0x000fce0000000f00 */
[----:B------:R-:W1:Y:S02]  /*04f0*/  LDC.64 R10, c[0x0][0x390] ;  /* 0x0000e400ff0a7b82 */ /* 0x000e640000000a00 */
.L_x_8:
[----:B------:R-:W-:-:S04]  /*0500*/  IMAD.IADD R4, R0, 0x1, R2 ;  /* 0x0000000100047824 */ /* 0x000fc800078e0202 */
[----:B-1-3--:R-:W-:-:S06]  /*0510*/  IMAD.WIDE.U32 R6, R4, 0x4, R10 ;  /* 0x0000000404067825 */ /* 0x00afcc00078e000a */
[----:B------:R-:W2:Y:S01]  /*0520*/  LDG.E R7, desc[UR6][R6.64] ;  /* 0x0000000606077981 */ /* 0x000ea2000c1e1900 */
[----:B------:R-:W-:Y:S02]  /*0530*/  IMAD.IADD R9, R4, 0x1, R5 ;  /* 0x0000000104097824 */ /* 0x000fe400078e0205 */
[----:B------:R-:W-:Y:S02]  /*0540*/  VIADD R2, R2, UR8 ;  /* 0x0000000802027c36 */ /* 0x000fe40008000000 */
[----:B0-----:R-:W-:-:S03]  /*0550*/  IMAD.WIDE.U32 R8, R9, 0x4, R12 ;  /* 0x0000000409087825 */ /* 0x001fc600078e000c */
[----:B------:R-:W-:Y:S02]  /*0560*/  ISETP.GE.U32.AND P0, PT, R2, R3, PT ;  /* 0x000000030200720c */ /* 0x000fe40003f06070 */
[----:B--2---:R3:W-:Y:S11]  /*0570*/  STG.E desc[UR6][R8.64], R7 ;  /* 0x0000000708007986 */ /* 0x0047f6000c101906 */
[----:B------:R-:W-:Y:S05]  /*0580*/  @!P0 BRA `(.L_x_8) ;  /* 0xfffffffc00dc8947 */ /* 0x000fea000383ffff */
.L_x_7:
[----:B------:R-:W-:Y:S05]  /*0590*/  BSYNC.RECONVERGENT B0 ;  /* 0x0000000000007941 */ /* 0x000fea0003800200 */
.L_x_6:
[----:B------:R-:W-:-:S04]  /*05a0*/  UIADD3 UR4, UPT, UPT, UR4, 0x1, URZ ;  /* 0x0000000104047890 */ /* 0x000fc8000fffe0ff */
[----:B------:R-:W-:-:S09]  /*05b0*/  UISETP.NE.AND UP0, UPT, UR4, 0x20, UPT ;  /* 0x000000200400788c */ /* 0x000fd2000bf05270 */
[----:B------:R-:W-:Y:S05]  /*05c0*/  BRA.U UP0, `(.L_x_9) ;  /* 0xfffffff900b87547 */ /* 0x000fea000b83ffff */
[----:B------:R-:W0:Y:S01]  /*05d0*/  S2UR UR5, SR_CgaCtaId ;  /* 0x00000000000579c3 */ /* 0x000e220000008800 */
[----:B------:R-:W-:Y:S01]  /*05e0*/  UMOV UR4, 0x400 ;  /* 0x0000040000047882 */ /* 0x000fe20000000000 */
[C---:B------:R-:W-:Y:S01]  /*05f0*/  ISETP.GE.U32.AND P0, PT, R14.reuse, 0x4, PT ;  /* 0x000000040e00780c */ /* 0x040fe20003f06070 */
[----:B------:R-:W-:Y:S01]  /*0600*/  UIADD3 UR4, UPT, UPT, UR4, 0x8, URZ ;  /* 0x0000000804047890 */ /* 0x000fe2000fffe0ff */
[----:B------:R-:W-:Y:S01]  /*0610*/  BSSY.RECONVERGENT B0, `(.L_x_10) ;  /* 0x00000c0000007945 */ /* 0x000fe20003800200 */
[----:B--23--:R-:W-:Y:S01]  /*0620*/  IMAD.MOV.U32 R9, RZ, RZ, RZ ;  /* 0x000000ffff097224 */ /* 0x00cfe200078e00ff */
[----:B------:R-:W-:Y:S01]  /*0630*/  LOP3.LUT R10, R14, 0x3, RZ, 0xc0, !PT ;  /* 0x000000030e0a7812 */ /* 0x000fe200078ec0ff */
[----:B0-----:R-:W-:-:S06]  /*0640*/  ULEA UR4, UR5, UR4, 0x18 ;  /* 0x0000000405047291 */ /* 0x001fcc000f8ec0ff */
[----:B------:R-:W-:-:S05]  /*0650*/  LEA R8, R0, UR4, 0x2 ;  /* 0x0000000400087c11 */ /* 0x000fca000f8e10ff */
[----:B------:R0:W-:Y:S01]  /*0660*/  STS [R8], RZ ;  /* 0x000000ff08007388 */ /* 0x0001e20000000800 */
[----:B------:R-:W-:Y:S06]  /*0670*/  BAR.SYNC.DEFER_BLOCKING 0x0 ;  /* 0x0000000000007b1d */ /* 0x000fec0000010000 */
[----:B------:R-:W-:Y:S05]  /*0680*/  @!P0 BRA `(.L_x_11) ;  /* 0x0000000800e08947 */ /* 0x000fea0003800000 */
[----:B------:R-:W1:Y:S01]  /*0690*/  LDCU.64 UR4, c[0x0][0x380] ;  /* 0x00007000ff0477ac */ /* 0x000e620008000a00 */
[----:B------:R-:W2:Y:S01]  /*06a0*/  LDC R11, c[0x0][0x398] ;  /* 0x0000e600ff0b7b82 */ /* 0x000ea20000000800 */
[----:B------:R-:W-:-:S05]  /*06b0*/  LOP3.LUT R9, R14, 0xfffffffc, RZ, 0xc0, !PT ;  /* 0xfffffffc0e097812 */ /* 0x000fca00078ec0ff */
[----:B------:R-:W-:Y:S01]  /*06c0*/  IMAD.MOV R12, RZ, RZ, -R9 ;  /* 0x000000ffff0c7224 */ /* 0x000fe200078e0a09 */
[----:B-1----:R-:W-:-:S04]  /*06d0*/  UIADD3 UR4, UP0, UPT, UR4, 0x8, URZ ;  /* 0x0000000804047890 */ /* 0x002fc8000ff1e0ff */
[----:B------:R-:W-:Y:S02]  /*06e0*/  UIADD3.X UR5, UPT, UPT, URZ, UR5, URZ, UP0, !UPT ;  /* 0x00000005ff057290 */ /* 0x000fe400087fe4ff */
[----:B------:R-:W-:-:S04]  /*06f0*/  IMAD.U32 R17, RZ, RZ, UR4 ;  /* 0x00000004ff117e24 */ /* 0x000fc8000f8e00ff */
[----:B------:R-:W-:-:S07]  /*0700*/  IMAD.U32 R18, RZ, RZ, UR5 ;  /* 0x00000005ff127e24 */ /* 0x000fce000f8e00ff */
.L_x_20:
[----:B-1----:R-:W1:Y:S01]  /*0710*/  LDS R3, [R8] ;  /* 0x0000000008037984 */ /* 0x002e620000000800 */
[----:B------:R-:W-:Y:S01]  /*0720*/  MOV R6, 0xffffffff ;  /* 0xffffffff00067802 */ /* 0x000fe20000000f00 */
[----:B-1----:R-:W-:-:S05]  /*0730*/  IMAD R3, R3, UR8, R0 ;  /* 0x0000000803037c24 */ /* 0x002fca000f8e0200 */
[----:B--2---:R-:W-:-:S13]  /*0740*/  ISETP.GE.U32.AND P0, PT, R3, R11, PT ;  /* 0x0000000b0300720c */ /* 0x004fda0003f06070 */
[----:B------:R-:W1:Y:S02]  /*0750*/  @!P0 LDC.64 R4, c[0x0][0x388] ;  /* 0x0000e200ff048b82 */ /* 0x000e640000000a00 */
[----:B-1----:R-:W-:-:S05]  /*0760*/  @!P0 IMAD.WIDE.U32 R4, R3, 0x4, R4 ;  /* 0x0000000403048825 */ /* 0x002fca00078e0004 */
[----:B------:R-:W2:Y:S01]  /*0770*/  @!P0 LDG.E R6, desc[UR6][R4.64] ;  /* 0x0000000604068981 */ /* 0x000ea2000c1e1900 */
[----:B------:R-:W-:Y:S01]  /*0780*/  VOTEU.ANY UR4, UPT, PT ;  /* 0x0000000000047886 */ /* 0x000fe200038e0100 */
[----:B------:R-:W-:Y:S01]  /*0790*/  MOV R15, 0x400 ;  /* 0x00000400000f7802 */ /* 0x000fe20000000f00 */
[----:B------:R-:W-:Y:S01]  /*07a0*/  UFLO.U32 UR4, UR4 ;  /* 0x00000004000472bd */ /* 0x000fe200080e0000 */
[----:B------:R-:W1:Y:S01]  /*07b0*/  S2R R13, SR_LANEID ;  /* 0x00000000000d7919 */ /* 0x000e620000000000 */
[----:B------:R-:W-:Y:S01]  /*07c0*/  IMAD.MOV.U32 R2, RZ, RZ, -0x1 ;  /* 0xffffffffff027424 */ /* 0x000fe200078e00ff */
[----:B------:R-:W-:Y:S01]  /*07d0*/  BSSY.RECONVERGENT B1, `(.L_x_12) ;  /* 0x0000016000017945 */ /* 0x000fe20003800200 */
[----:B------:R-:W-:Y:S01]  /*07e0*/  IMAD.MOV.U32 R3, RZ, RZ, -0x1 ;  /* 0xffffffffff037424 */ /* 0x000fe200078e00ff */
[----:B------:R-:W3:Y:S01]  /*07f0*/  S2R R14, SR_CgaCtaId ;  /* 0x00000000000e7919 */ /* 0x000ee20000008800 */
[----:B------:R-:W-:Y:S01]  /*0800*/  BAR.SYNC.DEFER_BLOCKING 0x0 ;  /* 0x0000000000007b1d */ /* 0x000fe20000010000 */
[----:B-1----:R-:W-:-:S02]  /*0810*/  ISETP.EQ.U32.AND P0, PT, R13, UR4, PT ;  /* 0x000000040d007c0c */ /* 0x002fc4000bf02070 */
[----:B---3--:R-:W-:-:S05]  /*0820*/  LEA R16, R14, R15, 0x18 ;  /* 0x0000000f0e107211 */ /* 0x008fca00078ec0ff */
[----:B------:R-:W-:Y:S01]  /*0830*/  STS.64 [R16], R2 ;  /* 0x0000000210007388 */ /* 0x000fe20000000a00 */
[----:B--2---:R-:W-:-:S13]  /*0840*/  CREDUX.MIN UR5, R6 ;  /* 0x00000000060572cc */ /* 0x004fda0000008000 */
[----:B------:R-:W-:-:S05]  /*0850*/  IMAD.U32 R7, RZ, RZ, UR5 ;  /* 0x00000005ff077e24 */ /* 0x000fca000f8e00ff */
[----:B------:R-:W-:Y:S01]  /*0860*/  @P0 ATOMS.MIN RZ, [R16], R7 ;  /* 0x0000000710ff038c */ /* 0x000fe20000800000 */
[----:B------:R-:W-:Y:S06]  /*0870*/  BAR.SYNC.DEFER_BLOCKING 0x0 ;  /* 0x0000000000007b1d */ /* 0x000fec0000010000 */
[----:B------:R-:W1:Y:S02]  /*0880*/  LDS R5, [R16] ;  /* 0x0000000010057984 */ /* 0x000e640000000800 */
[----:B-1----:R-:W-:-:S13]  /*0890*/  ISETP.NE.AND P0, PT, R5, R6, PT ;  /* 0x000000060500720c */ /* 0x002fda0003f05270 */
[----:B------:R-:W-:Y:S05]  /*08a0*/  @P0 BRA `(.L_x_13) ;  /* 0x0000000000200947 */ /* 0x000fea0003800000 */
[----:B------:R-:W-:Y:S01]  /*08b0*/  VOTEU.ANY UR4, UPT, PT ;  /* 0x0000000000047886 */ /* 0x000fe200038e0100 */
[----:B------:R-:W-:Y:S01]  /*08c0*/  CREDUX.MIN UR5, R0 ;  /* 0x00000000000572cc */ /* 0x000fe20000008000 */
[----:B------:R-:W-:Y:S01]  /*08d0*/  UFLO.U32 UR4, UR4 ;  /* 0x00000004000472bd */ /* 0x000fe200080e0000 */
[----:B------:R-:W-:-:S05]  /*08e0*/  VIADD R3, R15, 0x4 ;  /* 0x000000040f037836 */ /* 0x000fca0000000000 */
[----:B------:R-:W-:Y:S02]  /*08f0*/  ISETP.EQ.U32.AND P0, PT, R13, UR4, PT ;  /* 0x000000040d007c0c */ /* 0x000fe4000bf02070 */
[----:B------:R-:W-:-:S04]  /*0900*/  LEA R3, R14, R3, 0x18 ;  /* 0x000000030e037211 */ /* 0x000fc800078ec0ff */
[----:B------:R-:W-:-:S07]  /*0910*/  IMAD.U32 R4, RZ, RZ, UR5 ;  /* 0x00000005ff047e24 */ /* 0x000fce000f8e00ff */
[----:B------:R1:W-:Y:S02]  /*0920*/  @P0 ATOMS.MIN RZ, [R3], R4 ;  /* 0x0000000403ff038c */ /* 0x0003e40000800000 */
.L_x_13:
[----:B------:R-:W-:Y:S05]  /*0930*/  BSYNC.RECONVERGENT B1 ;  /* 0x0000000000017941 */ /* 0x000fea0003800200 */
.L_x_12:
[----:B------:R-:W-:Y:S01]  /*0940*/  BAR.SYNC.DEFER_BLOCKING 0x0 ;  /* 0x0000000000007b1d */ /* 0x000fe20000010000 */
[----:B------:R-:W-:-:S05]  /*0950*/  IMAD.MOV.U32 R20, RZ, RZ, -0x1 ;  /* 0xffffffffff147424 */ /* 0x000fca00078e00ff */
[----:B-1----:R-:W1:Y:S04]  /*0960*/  LDS R3, [R16+0x4] ;  /* 0x0000040010037984 */ /* 0x002e680000000800 */
[----:B------:R-:W2:Y:S01]  /*0970*/  LDS R7, [R8] ;  /* 0x0000000008077984 */ /* 0x000ea20000000800 */
[----:B-1----:R-:W-:-:S13]  /*0980*/  ISETP.NE.AND P1, PT, R3, R0, PT ;  /* 0x000000000300720c */ /* 0x002fda0003f25270 */
[----:B--2---:R-:W-:-:S04]  /*0990*/  @!P1 VIADD R7, R7, 0x1 ;  /* 0x0000000107079836 */ /* 0x004fc80000000000 */
[----:B------:R-:W-:Y:S01]  /*09a0*/  IMAD R19, R7, UR8, R0 ;  /* 0x0000000807137c24 */ /* 0x000fe2000f8e0200 */
[----:B------:R1:W-:Y:S04]  /*09b0*/  @!P1 STS [R8], R7 ;  /* 0x0000000708009388 */ /* 0x0003e80000000800 */
[----:B------:R-:W2:Y:S01]  /*09c0*/  @!P1 LDS R3, [R16] ;  /* 0x0000000010039984 */ /* 0x000ea20000000800 */
[----:B------:R-:W-:Y:S01]  /*09d0*/  ISETP.GE.U32.AND P2, PT, R19, R11, PT ;  /* 0x0000000b1300720c */ /* 0x000fe20003f46070 */
[----:B-1----:R-:W-:-:S12]  /*09e0*/  IMAD.MOV.U32 R7, RZ, RZ, R18 ;  /* 0x000000ffff077224 */ /* 0x002fd800078e0012 */
[----:B------:R-:W1:Y:S02]  /*09f0*/  @!P2 LDC.64 R4, c[0x0][0x388] ;  /* 0x0000e200ff04ab82 */ /* 0x000e640000000a00 */
[----:B-1----:R-:W-:Y:S01]  /*0a00*/  @!P2 IMAD.WIDE.U32 R4, R19, 0x4, R4 ;  /* 0x000000041304a825 */ /* 0x002fe200078e0004 */
[----:B--2---:R-:W-:-:S04]  /*0a10*/  @!P1 ISETP.GT.AND P0, PT, R3, -0x1, PT ;  /* 0xffffffff0300980c */ /* 0x004fc80003f04270 */
[----:B------:R-:W-:-:S04]  /*0a20*/  @!P1 SEL R6, R2, 0x80000000, P0 ;  /* 0x8000000002069807 */ /* 0x000fc80000000000 */
[----:B------:R-:W-:Y:S02]  /*0a30*/  @!P1 LOP3.LUT R3, R6, R3, RZ, 0x3c, !PT ;  /* 0x0000000306039212 */ /* 0x000fe400078e3cff */
[----:B------:R-:W-:-:S05]  /*0a40*/  MOV R6, R17 ;  /* 0x0000001100067202 */ /* 0x000fca0000000f00 */
[----:B------:R-:W-:Y:S04]  /*0a50*/  @!P1 STG.E desc[UR6][R6.64+-0x8], R3 ;  /* 0xfffff80306009986 */ /* 0x000fe8000c101906 */
[----:B------:R-:W2:Y:S01]  /*0a60*/  @!P2 LDG.E R20, desc[UR6][R4.64] ;  /* 0x000000060414a981 */ /* 0x000ea2000c1e1900 */
[----:B------:R-:W-:Y:S01]  /*0a70*/  VOTEU.ANY UR4, UPT, PT ;  /* 0x0000000000047886 */ /* 0x000fe200038e0100 */
[----:B------:R-:W-:Y:S01]  /*0a80*/  IMAD.MOV.U32 R18, RZ, RZ, -0x1 ;  /* 0xffffffffff127424 */ /* 0x000fe200078e00ff */
[----:B------:R-:W-:Y:S01]  /*0a90*/  UFLO.U32 UR4, UR4 ;  /* 0x00000004000472bd */ /* 0x000fe200080e0000 */
[----:B------:R-:W-:Y:S01]  /*0aa0*/  IMAD.MOV.U32 R19, RZ, RZ, -0x1 ;  /* 0xffffffffff137424 */ /* 0x000fe200078e00ff */
[----:B------:R-:W-:Y:S04]  /*0ab0*/  BAR.SYNC.DEFER_BLOCKING 0x0 ;  /* 0x0000000000007b1d */ /* 0x000fe80000010000 */
[----:B------:R-:W-:-:S02]  /*0ac0*/  ISETP.EQ.U32.AND P0, PT, R13, UR4, PT ;  /* 0x000000040d007c0c */ /* 0x000fc4000bf02070 */
[----:B------:R-:W-:Y:S01]  /*0ad0*/  BSSY.RECONVERGENT B1, `(.L_x_14) ;  /* 0x0000011000017945 */ /* 0x000fe20003800200 */
        /* <DEDUP_REMOVED lines=16> */
.L_x_15:
[----:B------:R-:W-:Y:S05]  /*0be0*/  BSYNC.RECONVERGENT B1 ;  /* 0x0000000000017941 */ /* 0x000fea0003800200 */
.L_x_14:
[----:B------:R-:W-:Y:S01]  /*0bf0*/  BAR.SYNC.DEFER_BLOCKING 0x0 ;  /* 0x0000000000007b1d */ /* 0x000fe20000010000 */
[----:B------:R-:W-:-:S05]  /*0c00*/  IMAD.MOV.U32 R20, RZ, RZ, -0x1 ;  /* 0xffffffffff147424 */ /* 0x000fca00078e00ff */
[----:B-1----:R-:W1:Y:S04]  /*0c10*/  LDS R3, [R16+0x4] ;  /* 0x0000040010037984 */ /* 0x002e680000000800 */
[----:B------:R-:W2:Y:S01]  /*0c20*/  LDS R17, [R8] ;  /* 0x0000000008117984 */ /* 0x000ea20000000800 */
[----:B-1----:R-:W-:-:S13]  /*0c30*/  ISETP.NE.AND P1, PT, R3, R0, PT ;  /* 0x000000000300720c */ /* 0x002fda0003f25270 */
[----:B--2---:R-:W-:-:S05]  /*0c40*/  @!P1 IADD3 R17, PT, PT, R17, 0x1, RZ ;  /* 0x0000000111119810 */ /* 0x004fca0007ffe0ff */
[----:B------:R-:W-:Y:S01]  /*0c50*/  @!P1 STS [R8], R17 ;  /* 0x0000001108009388 */ /* 0x000fe20000000800 */
[----:B------:R-:W-:-:S03]  /*0c60*/  IMAD R19, R17, UR8, R0 ;  /* 0x0000000811137c24 */ /* 0x000fc6000f8e0200 */
[----:B------:R-:W1:Y:S02]  /*0c70*/  @!P1 LDS R3, [R16] ;  /* 0x0000000010039984 */ /* 0x000e640000000800 */
[----:B------:R-:W-:-:S13]  /*0c80*/  ISETP.GE.U32.AND P2, PT, R19, R11, PT ;  /* 0x0000000b1300720c */ /* 0x000fda0003f46070 */
[----:B------:R-:W2:Y:S02]  /*0c90*/  @!P2 LDC.64 R4, c[0x0][0x388] ;  /* 0x0000e200ff04ab82 */ /* 0x000ea40000000a00 */
[----:B--2---:R-:W-:Y:S01]  /*0ca0*/  @!P2 IMAD.WIDE.U32 R4, R19, 0x4, R4 ;  /* 0x000000041304a825 */ /* 0x004fe200078e0004 */
[----:B-1----:R-:W-:-:S04]  /*0cb0*/  @!P1 ISETP.GT.AND P0, PT, R3, -0x1, PT ;  /* 0xffffffff0300980c */ /* 0x002fc80003f04270 */
[----:B------:R-:W-:-:S04]  /*0cc0*/  @!P1 SEL R18, R2, 0x80000000, P0 ;  /* 0x8000000002129807 */ /* 0x000fc80000000000 */
[----:B------:R-:W-:-:S05]  /*0cd0*/  @!P1 LOP3.LUT R3, R18, R3, RZ, 0x3c, !PT ;  /* 0x0000000312039212 */ /* 0x000fca00078e3cff */
        /* <DEDUP_REMOVED lines=25> */
.L_x_17:
[----:B------:R-:W-:Y:S05]  /*0e70*/  BSYNC.RECONVERGENT B1 ;  /* 0x0000000000017941 */ /* 0x000fea0003800200 */
.L_x_16:
        /* <DEDUP_REMOVED lines=21> */
[----:B------:R-:W-:Y:S01]  /*0fd0*/  BAR.SYNC.DEFER_BLOCKING 0x0 ;  /* 0x0000000000007b1d */ /* 0x000fe20000010000 */
[----:B------:R-:W-:-:S03]  /*0fe0*/  VIADD R12, R12, 0x4 ;  /* 0x000000040c0c7836 */ /* 0x000fc60000000000 */
[----:B------:R-:W-:Y:S02]  /*0ff0*/  ISETP.EQ.U32.AND P0, PT, R13, UR4, PT ;  /* 0x000000040d007c0c */ /* 0x000fe4000bf02070 */
[----:B------:R-:W-:Y:S01]  /*1000*/  BSSY.RECONVERGENT B1, `(.L_x_18) ;  /* 0x0000012000017945 */ /* 0x000fe20003800200 */
[----:B------:R-:W-:Y:S01]  /*1010*/  STS.64 [R16], R18 ;  /* 0x0000001210007388 */ /* 0x000fe20000000a00 */
[----:B--2---:R-:W-:-:S13]  /*1020*/  CREDUX.MIN UR5, R20 ;  /* 0x00000000140572cc */ /* 0x004fda0000008000 */
[----:B------:R-:W-:-:S05]  /*1030*/  IMAD.U32 R17, RZ, RZ, UR5 ;  /* 0x00000005ff117e24 */ /* 0x000fca000f8e00ff */
[----:B------:R-:W-:Y:S01]  /*1040*/  @P0 ATOMS.MIN RZ, [R16], R17 ;  /* 0x0000001110ff038c */ /* 0x000fe20000800000 */
[----:B------:R-:W-:Y:S01]  /*1050*/  BAR.SYNC.DEFER_BLOCKING 0x0 ;  /* 0x0000000000007b1d */ /* 0x000fe20000010000 */
[----:B------:R-:W-:-:S05]  /*1060*/  ISETP.NE.AND P0, PT, R12, RZ, PT ;  /* 0x000000ff0c00720c */ /* 0x000fca0003f05270 */
        /* <DEDUP_REMOVED lines=9> */
[----:B------:R-:W-:-:S07]  /*1100*/  MOV R3, UR5 ;  /* 0x0000000500037c02 */ /* 0x000fce0008000f00 */
[----:B------:R1:W-:Y:S02]  /*1110*/  @P1 ATOMS.MIN RZ, [R14], R3 ;  /* 0x000000030eff138c */ /* 0x0003e40000800000 */
.L_x_19:
[----:B------:R-:W-:Y:S05]  /*1120*/  BSYNC.RECONVERGENT B1 ;  /* 0x0000000000017941 */ /* 0x000fea0003800200 */
.L_x_18:
[----:B------:R-:W-:Y:S06]  /*1130*/  BAR.SYNC.DEFER_BLOCKING 0x0 ;  /* 0x0000000000007b1d */ /* 0x000fec0000010000 */
[----:B-1----:R-:W1:Y:S02]  /*1140*/  LDS R3, [R16+0x4] ;  /* 0x0000040010037984 */ /* 0x002e640000000800 */
[----:B-1----:R-:W-:-:S13]  /*1150*/  ISETP.NE.AND P2, PT, R3, R0, PT ;  /* 0x000000000300720c */ /* 0x002fda0003f45270 */
[----:B------:R-:W1:Y:S02]  /*1160*/  @!P2 LDS R3, [R8] ;  /* 0x000000000803a984 */ /* 0x000e640000000800 */
[----:B-1----:R-:W-:-:S05]  /*1170*/  @!P2 VIADD R3, R3, 0x1 ;  /* 0x000000010303a836 */ /* 0x002fca0000000000 */
[----:B------:R-:W-:Y:S04]  /*1180*/  @!P2 STS [R8], R3 ;  /* 0x000000030800a388 */ /* 0x000fe80000000800 */
[----:B------:R-:W1:Y:S02]  /*1190*/  @!P2 LDS R4, [R16] ;  /* 0x000000001004a984 */ /* 0x000e640000000800 */
[----:B-1----:R-:W-:-:S04]  /*11a0*/  @!P2 ISETP.GT.AND P1, PT, R4, -0x1, PT ;  /* 0xffffffff0400a80c */ /* 0x002fc80003f24270 */
[----:B------:R-:W-:Y:S02]  /*11b0*/  @!P2 SEL R5, R2, 0x80000000, P1 ;  /* 0x800000000205a807 */ /* 0x000fe40000800000 */
[----:B------:R-:W-:Y:S02]  /*11c0*/  IADD3 R17, P1, PT, R6, 0x10, RZ ;  /* 0x0000001006117810 */ /* 0x000fe40007f3e0ff */
[----:B------:R-:W-:-:S03]  /*11d0*/  @!P2 LOP3.LUT R5, R5, R4, RZ, 0x3c, !PT ;  /* 0x000000040505a212 */ /* 0x000fc600078e3cff */
[----:B------:R-:W-:Y:S02]  /*11e0*/  IMAD.X R18, RZ, RZ, R7, P1 ;  /* 0x000000ffff127224 */ /* 0x000fe400008e0607 */
[----:B------:R1:W-:Y:S01]  /*11f0*/  @!P2 STG.E desc[UR6][R6.64+0x4], R5 ;  /* 0x000004050600a986 */ /* 0x0003e2000c101906 */
[----:B------:R-:W-:Y:S05]  /*1200*/  @P0 BRA `(.L_x_20) ;  /* 0xfffffff400400947 */ /* 0x000fea000383ffff */
.L_x_11:
[----:B------:R-:W-:Y:S05]  /*1210*/  BSYNC.RECONVERGENT B0 ;  /* 0x0000000000007941 */ /* 0x000fea0003800200 */
.L_x_10:
[----:B------:R-:W-:-:S13]  /*1220*/  ISETP.NE.AND P0, PT, R10, RZ, PT ;  /* 0x000000ff0a00720c */ /* 0x000fda0003f05270 */
[----:B------:R-:W-:Y:S05]  /*1230*/  @!P0 EXIT ;  /* 0x000000000000894d */ /* 0x000fea0003800000 */
[----:B-1----:R-:W1:Y:S01]  /*1240*/  LDC.64 R4, c[0x0][0x380] ;  /* 0x0000e000ff047b82 */ /* 0x002e620000000a00 */
[----:B------:R-:W-:Y:S01]  /*1250*/  IMAD.MOV R10, RZ, RZ, -R10 ;  /* 0x000000ffff0a7224 */ /* 0x000fe200078e0a0a */
[----:B------:R-:W2:Y:S02]  /*1260*/  LDCU UR5, c[0x0][0x398] ;  /* 0x00007300ff0577ac */ /* 0x000ea40008000800 */
[----:B-12---:R-:W-:-:S07]  /*1270*/  IMAD.WIDE.U32 R4, R9, 0x4, R4 ;  /* 0x0000000409047825 */ /* 0x006fce00078e0004 */
.L_x_25:
[----:B------:R-:W1:Y:S01]  /*1280*/  LDS R3, [R8] ;  /* 0x0000000008037984 */ /* 0x000e620000000800 */
[----:B------:R-:W-:Y:S02]  /*1290*/  IMAD.MOV.U32 R9, RZ, RZ, -0x1 ;  /* 0xffffffffff097424 */ /* 0x000fe400078e00ff */
[----:B-1----:R-:W-:-:S05]  /*12a0*/  IMAD R3, R3, UR8, R0 ;  /* 0x0000000803037c24 */ /* 0x002fca000f8e0200 */
[----:B------:R-:W-:-:S13]  /*12b0*/  ISETP.GE.U32.AND P0, PT, R3, UR5, PT ;  /* 0x0000000503007c0c */ /* 0x000fda000bf06070 */
        /* <DEDUP_REMOVED lines=16> */
[----:B------:R-:W-:-:S05]  /*13c0*/  MOV R7, UR9 ;  /* 0x0000000900077c02 */ /* 0x000fca0008000f00 */
        /* <DEDUP_REMOVED lines=13> */
.L_x_22:
[----:B------:R-:W-:Y:S05]  /*14a0*/  BSYNC.RECONVERGENT B0 ;  /* 0x0000000000007941 */ /* 0x000fea0003800200 */
.L_x_21:
[----:B------:R-:W-:Y:S01]  /*14b0*/  BAR.SYNC.DEFER_BLOCKING 0x0 ;  /* 0x0000000000007b1d */ /* 0x000fe20000010000 */
[----:B------:R-:W-:-:S05]  /*14c0*/  VIADD R10, R10, 0x1 ;  /* 0x000000010a0a7836 */ /* 0x000fca0000000000 */
[----:B------:R-:W-:Y:S01]  /*14d0*/  BSSY.RECONVERGENT B0, `(.L_x_23) ;  /* 0x000000d000007945 */ /* 0x000fe20003800200 */
[----:B------:R-:W-:Y:S01]  /*14e0*/  ISETP.NE.AND P0, PT, R10, RZ, PT ;  /* 0x000000ff0a00720c */ /* 0x000fe20003f05270 */
[----:B-1----:R-:W1:Y:S02]  /*14f0*/  LDS R3, [R14+0x4] ;  /* 0x000004000e037984 */ /* 0x002e640000000800 */
[----:B-1----:R-:W-:-:S13]  /*1500*/  ISETP.NE.AND P1, PT, R3, R0, PT ;  /* 0x000000000300720c */ /* 0x002fda0003f25270 */
[----:B------:R-:W-:Y:S05]  /*1510*/  @P1 BRA `(.L_x_24) ;  /* 0x0000000000201947 */ /* 0x000fea0003800000 */
[----:B------:R-:W1:Y:S02]  /*1520*/  LDS R3, [R8] ;  /* 0x0000000008037984 */ /* 0x000e640000000800 */
[----:B-1----:R-:W-:-:S05]  /*1530*/  VIADD R3, R3, 0x1 ;  /* 0x0000000103037836 */ /* 0x002fca0000000000 */
[----:B------:R-:W-:Y:S04]  /*1540*/  STS [R8], R3 ;  /* 0x0000000308007388 */ /* 0x000fe80000000800 */
[----:B------:R-:W1:Y:S02]  /*1550*/  LDS R6, [R14] ;  /* 0x000000000e067984 */ /* 0x000e640000000800 */
[----:B-1----:R-:W-:-:S04]  /*1560*/  ISETP.GT.AND P1, PT, R6, -0x1, PT ;  /* 0xffffffff0600780c */ /* 0x002fc80003f24270 */
[----:B------:R-:W-:-:S04]  /*1570*/  SEL R7, R2, 0x80000000, P1 ;  /* 0x8000000002077807 */ /* 0x000fc80000800000 */
[----:B------:R-:W-:-:S05]  /*1580*/  LOP3.LUT R7, R7, R6, RZ, 0x3c, !PT ;  /* 0x0000000607077212 */ /* 0x000fca00078e3cff */
[----:B------:R1:W-:Y:S02]  /*1590*/  STG.E desc[UR6][R4.64], R7 ;  /* 0x0000000704007986 */ /* 0x0003e4000c101906 */
.L_x_24:
[----:B------:R-:W-:Y:S05]  /*15a0*/  BSYNC.RECONVERGENT B0 ;  /* 0x0000000000007941 */ /* 0x000fea0003800200 */
.L_x_23:
[----:B-1----:R-:W-:-:S05]  /*15b0*/  IADD3 R4, P1, PT, R4, 0x4, RZ ;  /* 0x0000000404047810 */ /* 0x002fca0007f3e0ff */
[----:B------:R-:W-:Y:S01]  /*15c0*/  IMAD.X R5, RZ, RZ, R5, P1 ;  /* 0x000000ffff057224 */ /* 0x000fe200008e0605 */
[----:B------:R-:W-:Y:S07]  /*15d0*/  @P0 BRA `(.L_x_25) ;  /* 0xfffffffc00280947 */ /* 0x000fee000383ffff */
[----:B------:R-:W-:Y:S05]  /*15e0*/  EXIT ;  /* 0x000000000000794d */ /* 0x000fea0003800000 */
.L_x_26:
[----:B------:R-:W-:-:S00]  /*15f0*/  BRA `(.L_x_26) ;  /* 0xfffffffc00fc7947 */ /* 0x000fc0000383ffff */
[----:B------:R-:W-:-:S00]  /*1600*/  NOP ;  /* 0x0000000000007918 */ /* 0x000fc00000000000 */
[----:B------:R-:W-:-:S00]  /*1610*/  NOP ;  /* 0x0000000000007918 */ /* 0x000fc00000000000 */
[----:B------:R-:W-:-:S00]  /*1620*/  NOP ;  /* 0x0000000000007918 */ /* 0x000fc00000000000 */
[----:B------:R-:W-:-:S00]  /*1630*/  NOP ;  /* 0x0000000000007918 */ /* 0x000fc00000000000 */
[----:B------:R-:W-:-:S00]  /*1640*/  NOP ;  /* 0x0000000000007918 */ /* 0x000fc00000000000 */
[----:B------:R-:W-:-:S00]  /*1650*/  NOP ;  /* 0x0000000000007918 */ /* 0x000fc00000000000 */
[----:B------:R-:W-:-:S00]  /*1660*/  NOP ;  /* 0x0000000000007918 */ /* 0x000fc00000000000 */
[----:B------:R-:W-:-:S00]  /*1670*/  NOP ;  /* 0x0000000000007918 */ /* 0x000fc00000000000 */
.L_x_27:


//--------------------- .nv.shared._Z9RadixSortILj256EEvPfPjS1_j --------------------------
	.section	.nv.shared._Z9RadixSortILj256EEvPfPjS1_j,"aw",@nobits
	.sectionflags	@""
	.align	4
.nv.shared._Z9RadixSortILj256EEvPfPjS1_j:
	.zero		5128


//--------------------- .nv.shared.reserved.0     --------------------------
	.section	.nv.shared.reserved.0,"aw",@nobits
	.weak		__nv_reservedSMEM_offset_0_alias
	.size		__nv_reservedSMEM_offset_0_alias, 0, 64
	.other		__nv_reservedSMEM_offset_0_alias,@"STO_CUDA_RESERVED_SHARED STV_DEFAULT"
__nv_reservedSMEM_offset_0_alias:
	.zero		0
	.zero		64


//--------------------- .nv.constant0._Z9RadixSortILj256EEvPfPjS1_j --------------------------
	.section	.nv.constant0._Z9RadixSortILj256EEvPfPjS1_j,"a",@progbits
	.sectionflags	@""
	.align	4
.nv.constant0._Z9RadixSortILj256EEvPfPjS1_j:
	.zero		924


//--------------------- SYMBOLS --------------------------

	.type		.nv.reservedSmem.offset0,@object
	.size		.nv.reservedSmem.offset0,0x4
	.type		.nv.reservedSmem.cap,@object
	.size		.nv.reservedSmem.cap,0x4
